//
// Generated by NVIDIA NVVM Compiler
//
// Compiler Build ID: CL-36424714
// Cuda compilation tools, release 13.0, V13.0.88
// Based on NVVM 20.0.0
//

.version 9.0
.target sm_100
.address_size 64

	// .globl	matrix_add

.visible .entry matrix_add(
	.param .u64 .ptr .align 1 matrix_add_param_0,
	.param .u64 .ptr .align 1 matrix_add_param_1,
	.param .u64 .ptr .align 1 matrix_add_param_2
)
{
	.reg .pred 	%p<4>;
	.reg .b32 	%r<11>;
	.reg .b32 	%f<4>;
	.reg .b64 	%rd<11>;

	ld.param.u64 	%rd1, [matrix_add_param_0];
	ld.param.u64 	%rd2, [matrix_add_param_1];
	ld.param.u64 	%rd3, [matrix_add_param_2];
	mov.u32 	%r3, %ntid.x;
	mov.u32 	%r4, %ctaid.x;
	mov.u32 	%r5, %tid.x;
	mad.lo.s32 	%r1, %r3, %r4, %r5;
	mov.u32 	%r6, %ntid.y;
	mov.u32 	%r7, %ctaid.y;
	mov.u32 	%r8, %tid.y;
	mad.lo.s32 	%r2, %r6, %r7, %r8;
	setp.gt.u32 	%p1, %r2, 1023;
	setp.gt.s32 	%p2, %r1, 1023;
	or.pred  	%p3, %p1, %p2;
	@%p3 bra 	$L__BB0_2;
	cvta.to.global.u64 	%rd4, %rd1;
	cvta.to.global.u64 	%rd5, %rd2;
	cvta.to.global.u64 	%rd6, %rd3;
	shl.b32 	%r9, %r2, 10;
	add.s32 	%r10, %r9, %r1;
	mul.wide.s32 	%rd7, %r10, 4;
	add.s64 	%rd8, %rd4, %rd7;
	ld.global.f32 	%f1, [%rd8];
	add.s64 	%rd9, %rd5, %rd7;
	ld.global.f32 	%f2, [%rd9];
	add.f32 	%f3, %f1, %f2;
	add.s64 	%rd10, %rd6, %rd7;
	st.global.f32 	[%rd10], %f3;
$L__BB0_2:
	ret;

}


// ===== COMPILED SASS (sm_100) =====

	.target	sm_100

	.elftype	@"ET_EXEC"


//--------------------- .note.nv.tkinfo           --------------------------
	.section	.note.nv.tkinfo,"",@"SHT_NOTE"
	.sectionflags	@"SHF_NOTE_NV_TKINFO"
	.tkinfo
        /*0018*/ 	.word	0x00000002
        /*0030*/ 	.string	""
        /*0030*/ 	.string	"ptxas"
        /*0030*/ 	.string	"Cuda compilation tools, release 13.0, V13.0.88"
        /*0030*/ 	.string	"Build cuda_13.0.r13.0/compiler.36424714_0"
        /*0030*/ 	.string	"-arch sm_100 -m 64 "



//--------------------- .note.nv.cuinfo           --------------------------
	.section	.note.nv.cuinfo,"",@"SHT_NOTE"
	.sectionflags	@"SHF_NOTE_NV_CUINFO"
        /*0018*/ 	.short	0x0002
        /*001a*/ 	.short	0x0064
        /*001c*/ 	.short	0x0082
	.zero		2


//--------------------- .nv.info                  --------------------------
	.section	.nv.info,"",@"SHT_CUDA_INFO"
	.align	4


	//----- nvinfo : EIATTR_REGCOUNT
	.align		4
        /*0000*/ 	.byte	0x04, 0x2f
        /*0002*/ 	.short	(.L_1 - .L_0)
	.align		4
.L_0:
        /*0004*/ 	.word	index@(matrix_add)
        /*0008*/ 	.word	0x0000000c


	//----- nvinfo : EIATTR_FRAME_SIZE
	.align		4
.L_1:
        /*000c*/ 	.byte	0x04, 0x11
        /*000e*/ 	.short	(.L_3 - .L_2)
	.align		4
.L_2:
        /*0010*/ 	.word	index@(matrix_add)
        /*0014*/ 	.word	0x00000000


	//----- nvinfo : EIATTR_MIN_STACK_SIZE
	.align		4
.L_3:
        /*0018*/ 	.byte	0x04, 0x12
        /*001a*/ 	.short	(.L_5 - .L_4)
	.align		4
.L_4:
        /*001c*/ 	.word	index@(matrix_add)
        /*0020*/ 	.word	0x00000000
.L_5:


//--------------------- .nv.compat                --------------------------
	.section	.nv.compat,"",@"SHT_CUDA_COMPAT_INFO"
	.align	4
        /*0000*/ 	.byte	0x02, 0x09, 0x00, 0x00, 0x02, 0x02, 0x01, 0x00, 0x02, 0x05, 0x05, 0x00, 0x03, 0x07, 0x01, 0x01
        /*0010*/ 	.byte	0x02, 0x03, 0x00, 0x00, 0x02, 0x06, 0x01, 0x00, 0x04, 0x0b, 0x08, 0x00, 0x09, 0x00, 0x00, 0x00
        /*0020*/ 	.byte	0x00, 0x00, 0x00, 0x00


//--------------------- .nv.info.matrix_add       --------------------------
	.section	.nv.info.matrix_add,"",@"SHT_CUDA_INFO"
	.sectionflags	@""
	.align	4


	//----- nvinfo : EIATTR_CUDA_API_VERSION
	.align		4
        /*0000*/ 	.byte	0x04, 0x37
        /*0002*/ 	.short	(.L_7 - .L_6)
.L_6:
        /*0004*/ 	.word	0x00000082


	//----- nvinfo : EIATTR_KPARAM_INFO
	.align		4
.L_7:
        /*0008*/ 	.byte	0x04, 0x17
        /*000a*/ 	.short	(.L_9 - .L_8)
.L_8:
        /*000c*/ 	.word	0x00000000
        /*0010*/ 	.short	0x0002
        /*0012*/ 	.short	0x0010
        /*0014*/ 	.byte	0x00, 0xf5, 0x21, 0x00


	//----- nvinfo : EIATTR_KPARAM_INFO
	.align		4
.L_9:
        /*0018*/ 	.byte	0x04, 0x17
        /*001a*/ 	.short	(.L_11 - .L_10)
.L_10:
        /*001c*/ 	.word	0x00000000
        /*0020*/ 	.short	0x0001
        /*0022*/ 	.short	0x0008
        /*0024*/ 	.byte	0x00, 0xf5, 0x21, 0x00


	//----- nvinfo : EIATTR_KPARAM_INFO
	.align		4
.L_11:
        /*0028*/ 	.byte	0x04, 0x17
        /*002a*/ 	.short	(.L_13 - .L_12)
.L_12:
        /*002c*/ 	.word	0x00000000
        /*0030*/ 	.short	0x0000
        /*0032*/ 	.short	0x0000
        /*0034*/ 	.byte	0x00, 0xf5, 0x21, 0x00


	//----- nvinfo : EIATTR_SPARSE_MMA_MASK
	.align		4
.L_13:
        /*0038*/ 	.byte	0x03, 0x50
        /*003a*/ 	.short	0x0000


	//----- nvinfo : EIATTR_MAXREG_COUNT
	.align		4
        /*003c*/ 	.byte	0x03, 0x1b
        /*003e*/ 	.short	0x00ff


	//----- nvinfo : EIATTR_MERCURY_ISA_VERSION
	.align		4
        /*0040*/ 	.byte	0x03, 0x5f
        /*0042*/ 	.short	0x0101


	//----- nvinfo : EIATTR_VRC_CTA_INIT_COUNT
	.align		4
        /*0044*/ 	.byte	0x02, 0x4a
	.zero		1
	.zero		1


	//----- nvinfo : EIATTR_EXIT_INSTR_OFFSETS
	.align		4
        /*0048*/ 	.byte	0x04, 0x1c
        /*004a*/ 	.short	(.L_15 - .L_14)


	//   ....[0]....
.L_14:
        /*004c*/ 	.word	0x000000b0


	//   ....[1]....
        /*0050*/ 	.word	0x00000180


	//----- nvinfo : EIATTR_CBANK_PARAM_SIZE
	.align		4
.L_15:
        /*0054*/ 	.byte	0x03, 0x19
        /*0056*/ 	.short	0x0018


	//----- nvinfo : EIATTR_PARAM_CBANK
	.align		4
        /*0058*/ 	.byte	0x04, 0x0a
        /*005a*/ 	.short	(.L_17 - .L_16)
	.align		4
.L_16:
        /*005c*/ 	.word	index@(.nv.constant0.matrix_add)
        /*0060*/ 	.short	0x0380
        /*0062*/ 	.short	0x0018


	//----- nvinfo : EIATTR_SW_WAR
	.align		4
.L_17:
        /*0064*/ 	.byte	0x04, 0x36
        /*0066*/ 	.short	(.L_19 - .L_18)
.L_18:
        /*0068*/ 	.word	0x00000008
.L_19:


//--------------------- .nv.callgraph             --------------------------
	.section	.nv.callgraph,"",@"SHT_CUDA_CALLGRAPH"
	.align	4
	.sectionentsize	8
	.align		4
        /*0000*/ 	.word	0x00000000
	.align		4
        /*0004*/ 	.word	0xffffffff
	.align		4
        /*0008*/ 	.word	0x00000000
	.align		4
        /*000c*/ 	.word	0xfffffffe
	.align		4
        /*0010*/ 	.word	0x00000000
	.align		4
        /*0014*/ 	.word	0xfffffffd
	.align		4
        /*0018*/ 	.word	0x00000000
	.align		4
        /*001c*/ 	.word	0xfffffffc


//--------------------- .text.matrix_add          --------------------------
	.section	.text.matrix_add,"ax",@progbits
	.align	128
        .global         matrix_add
        .type           matrix_add,@function
        .size           matrix_add,(.L_x_1 - matrix_add)
        .other          matrix_add,@"STO_CUDA_ENTRY STV_DEFAULT"
matrix_add:
.text.matrix_add:
[----:B------:R-:W-:Y:S01]  /*0000*/  LDC R1, c[0x0][0x37c] ;  /* 0x0000df00ff017b82 */ /* 0x000fe20000000800 */
[----:B------:R-:W0:Y:S01]  /*0010*/  S2R R0, SR_CTAID.X ;  /* 0x0000000000007919 */ /* 0x000e220000002500 */
[----:B------:R-:W0:Y:S01]  /*0020*/  LDCU UR4, c[0x0][0x360] ;  /* 0x00006c00ff0477ac */ /* 0x000e220008000800 */
[----:B------:R-:W0:Y:S01]  /*0030*/  S2R R3, SR_TID.X ;  /* 0x0000000000037919 */ /* 0x000e220000002100 */
[----:B------:R-:W1:Y:S01]  /*0040*/  LDCU UR5, c[0x0][0x364] ;  /* 0x00006c80ff0577ac */ /* 0x000e620008000800 */
[----:B------:R-:W1:Y:S01]  /*0050*/  S2R R7, SR_CTAID.Y ;  /* 0x0000000000077919 */ /* 0x000e620000002600 */
[----:B------:R-:W1:Y:S01]  /*0060*/  S2R R2, SR_TID.Y ;  /* 0x0000000000027919 */ /* 0x000e620000002200 */
[----:B0-----:R-:W-:-:S05]  /*0070*/  IMAD R0, R0, UR4, R3 ;  /* 0x0000000400007c24 */ /* 0x001fca000f8e0203 */
[----:B------:R-:W-:Y:S01]  /*0080*/  ISETP.GT.AND P0, PT, R0, 0x3ff, PT ;  /* 0x000003ff0000780c */ /* 0x000fe20003f04270 */
[----:B-1----:R-:W-:-:S05]  /*0090*/  IMAD R7, R7, UR5, R2 ;  /* 0x0000000507077c24 */ /* 0x002fca000f8e0202 */
[----:B------:R-:W-:-:S13]  /*00a0*/  ISETP.GT.U32.OR P0, PT, R7, 0x3ff, P0 ;  /* 0x000003ff0700780c */ /* 0x000fda0000704470 */
[----:B------:R-:W-:Y:S05]  /*00b0*/  @P0 EXIT ;  /* 0x000000000000094d */ /* 0x000fea0003800000 */
[----:B------:R-:W0:Y:S01]  /*00c0*/  LDC.64 R2, c[0x0][0x380] ;  /* 0x0000e000ff027b82 */ /* 0x000e220000000a00 */
[----:B------:R-:W1:Y:S01]  /*00d0*/  LDCU.64 UR4, c[0x0][0x358] ;  /* 0x00006b00ff0477ac */ /* 0x000e620008000a00 */
[----:B------:R-:W-:-:S06]  /*00e0*/  LEA R9, R7, R0, 0xa ;  /* 0x0000000007097211 */ /* 0x000fcc00078e50ff */
[----:B------:R-:W2:Y:S08]  /*00f0*/  LDC.64 R4, c[0x0][0x388] ;  /* 0x0000e200ff047b82 */ /* 0x000eb00000000a00 */
[----:B------:R-:W3:Y:S01]  /*0100*/  LDC.64 R6, c[0x0][0x390] ;  /* 0x0000e400ff067b82 */ /* 0x000ee20000000a00 */
[----:B0-----:R-:W-:-:S06]  /*0110*/  IMAD.WIDE R2, R9, 0x4, R2 ;  /* 0x0000000409027825 */ /* 0x001fcc00078e0202 */
[----:B-1----:R-:W4:Y:S01]  /*0120*/  LDG.E R2, desc[UR4][R2.64] ;  /* 0x0000000402027981 */ /* 0x002f22000c1e1900 */
[----:B--2---:R-:W-:-:S06]  /*0130*/  IMAD.WIDE R4, R9, 0x4, R4 ;  /* 0x0000000409047825 */ /* 0x004fcc00078e0204 */
[----:B------:R-:W4:Y:S01]  /*0140*/  LDG.E R5, desc[UR4][R4.64] ;  /* 0x0000000404057981 */ /* 0x000f22000c1e1900 */
[----:B---3--:R-:W-:-:S04]  /*0150*/  IMAD.WIDE R6, R9, 0x4, R6 ;  /* 0x0000000409067825 */ /* 0x008fc800078e0206 */
[----:B----4-:R-:W-:-:S05]  /*0160*/  FADD R9, R2, R5 ;  /* 0x0000000502097221 */ /* 0x010fca0000000000 */
[----:B------:R-:W-:Y:S01]  /*0170*/  STG.E desc[UR4][R6.64], R9 ;  /* 0x0000000906007986 */ /* 0x000fe2000c101904 */
[----:B------:R-:W-:Y:S05]  /*0180*/  EXIT ;  /* 0x000000000000794d */ /* 0x000fea0003800000 */
.L_x_0:
[----:B------:R-:W-:-:S00]  /*0190*/  BRA `(.L_x_0) ;  /* 0xfffffffc00fc7947 */ /* 0x000fc0000383ffff */
[----:B------:R-:W-:-:S00]  /*01a0*/  NOP ;  /* 0x0000000000007918 */ /* 0x000fc00000000000 */
        /* <DEDUP_REMOVED lines=13> */
.L_x_1:


//--------------------- .nv.shared.reserved.0     --------------------------
	.section	.nv.shared.reserved.0,"aw",@nobits
	.weak		__nv_reservedSMEM_offset_0_alias
	.size		__nv_reservedSMEM_offset_0_alias, 0, 64
	.other		__nv_reservedSMEM_offset_0_alias,@"STO_CUDA_RESERVED_SHARED STV_DEFAULT"
__nv_reservedSMEM_offset_0_alias:
	.zero		0
	.zero		64


//--------------------- .nv.constant0.matrix_add  --------------------------
	.section	.nv.constant0.matrix_add,"a",@progbits
	.sectionflags	@""
	.align	4
.nv.constant0.matrix_add:
	.zero		920


//--------------------- SYMBOLS --------------------------

	.type		.nv.reservedSmem.offset0,@object
	.size		.nv.reservedSmem.offset0,0x4
